//
// Generated by NVIDIA NVVM Compiler
//
// Compiler Build ID: CL-36424714
// Cuda compilation tools, release 13.0, V13.0.88
// Based on NVVM 20.0.0
//

.version 9.0
.target sm_100
.address_size 64

	// .globl	_ZN3cub18CUB_300001_SM_10006detail11EmptyKernelIvEEvv
.global .align 1 .b8 _ZN41_INTERNAL_742c4102_4_k_cu_e8325600_1541574cuda3std3__45__cpo5beginE[1];
.global .align 1 .b8 _ZN41_INTERNAL_742c4102_4_k_cu_e8325600_1541574cuda3std3__45__cpo3endE[1];
.global .align 1 .b8 _ZN41_INTERNAL_742c4102_4_k_cu_e8325600_1541574cuda3std3__45__cpo6cbeginE[1];
.global .align 1 .b8 _ZN41_INTERNAL_742c4102_4_k_cu_e8325600_1541574cuda3std3__45__cpo4cendE[1];
.global .align 1 .b8 _ZN41_INTERNAL_742c4102_4_k_cu_e8325600_1541574cuda3std3__45__cpo6rbeginE[1];
.global .align 1 .b8 _ZN41_INTERNAL_742c4102_4_k_cu_e8325600_1541574cuda3std3__45__cpo4rendE[1];
.global .align 1 .b8 _ZN41_INTERNAL_742c4102_4_k_cu_e8325600_1541574cuda3std3__45__cpo7crbeginE[1];
.global .align 1 .b8 _ZN41_INTERNAL_742c4102_4_k_cu_e8325600_1541574cuda3std3__45__cpo5crendE[1];
.global .align 1 .b8 _ZN41_INTERNAL_742c4102_4_k_cu_e8325600_1541574cuda3std3__443_GLOBAL__N__742c4102_4_k_cu_e8325600_1541576ignoreE[1];
.global .align 1 .b8 _ZN41_INTERNAL_742c4102_4_k_cu_e8325600_1541574cuda3std3__419piecewise_constructE[1];
.global .align 1 .b8 _ZN41_INTERNAL_742c4102_4_k_cu_e8325600_1541574cuda3std3__48in_placeE[1];
.global .align 1 .b8 _ZN41_INTERNAL_742c4102_4_k_cu_e8325600_1541574cuda3std3__420unreachable_sentinelE[1];
.global .align 1 .b8 _ZN41_INTERNAL_742c4102_4_k_cu_e8325600_1541574cuda3std3__47nulloptE[1];
.global .align 1 .b8 _ZN41_INTERNAL_742c4102_4_k_cu_e8325600_1541574cuda3std3__48unexpectE[1];
.global .align 1 .b8 _ZN41_INTERNAL_742c4102_4_k_cu_e8325600_1541574cuda3std6ranges3__45__cpo4swapE[1];
.global .align 1 .b8 _ZN41_INTERNAL_742c4102_4_k_cu_e8325600_1541574cuda3std6ranges3__45__cpo9iter_moveE[1];
.global .align 1 .b8 _ZN41_INTERNAL_742c4102_4_k_cu_e8325600_1541574cuda3std6ranges3__45__cpo5beginE[1];
.global .align 1 .b8 _ZN41_INTERNAL_742c4102_4_k_cu_e8325600_1541574cuda3std6ranges3__45__cpo3endE[1];
.global .align 1 .b8 _ZN41_INTERNAL_742c4102_4_k_cu_e8325600_1541574cuda3std6ranges3__45__cpo6cbeginE[1];
.global .align 1 .b8 _ZN41_INTERNAL_742c4102_4_k_cu_e8325600_1541574cuda3std6ranges3__45__cpo4cendE[1];
.global .align 1 .b8 _ZN41_INTERNAL_742c4102_4_k_cu_e8325600_1541574cuda3std6ranges3__45__cpo7advanceE[1];
.global .align 1 .b8 _ZN41_INTERNAL_742c4102_4_k_cu_e8325600_1541574cuda3std6ranges3__45__cpo9iter_swapE[1];
.global .align 1 .b8 _ZN41_INTERNAL_742c4102_4_k_cu_e8325600_1541574cuda3std6ranges3__45__cpo4nextE[1];
.global .align 1 .b8 _ZN41_INTERNAL_742c4102_4_k_cu_e8325600_1541574cuda3std6ranges3__45__cpo4prevE[1];
.global .align 1 .b8 _ZN41_INTERNAL_742c4102_4_k_cu_e8325600_1541574cuda3std6ranges3__45__cpo4dataE[1];
.global .align 1 .b8 _ZN41_INTERNAL_742c4102_4_k_cu_e8325600_1541574cuda3std6ranges3__45__cpo5cdataE[1];
.global .align 1 .b8 _ZN41_INTERNAL_742c4102_4_k_cu_e8325600_1541574cuda3std6ranges3__45__cpo4sizeE[1];
.global .align 1 .b8 _ZN41_INTERNAL_742c4102_4_k_cu_e8325600_1541574cuda3std6ranges3__45__cpo5ssizeE[1];
.global .align 1 .b8 _ZN41_INTERNAL_742c4102_4_k_cu_e8325600_1541574cuda3std6ranges3__45__cpo8distanceE[1];
.global .align 1 .b8 _ZN41_INTERNAL_742c4102_4_k_cu_e8325600_1541576thrust24THRUST_300001_SM_1000_NS6system6detail10sequential3seqE[1];
.global .align 1 .b8 _ZN41_INTERNAL_742c4102_4_k_cu_e8325600_1541576thrust24THRUST_300001_SM_1000_NS12placeholders2_1E[1];
.global .align 1 .b8 _ZN41_INTERNAL_742c4102_4_k_cu_e8325600_1541576thrust24THRUST_300001_SM_1000_NS12placeholders2_2E[1];
.global .align 1 .b8 _ZN41_INTERNAL_742c4102_4_k_cu_e8325600_1541576thrust24THRUST_300001_SM_1000_NS12placeholders2_3E[1];
.global .align 1 .b8 _ZN41_INTERNAL_742c4102_4_k_cu_e8325600_1541576thrust24THRUST_300001_SM_1000_NS12placeholders2_4E[1];
.global .align 1 .b8 _ZN41_INTERNAL_742c4102_4_k_cu_e8325600_1541576thrust24THRUST_300001_SM_1000_NS12placeholders2_5E[1];
.global .align 1 .b8 _ZN41_INTERNAL_742c4102_4_k_cu_e8325600_1541576thrust24THRUST_300001_SM_1000_NS12placeholders2_6E[1];
.global .align 1 .b8 _ZN41_INTERNAL_742c4102_4_k_cu_e8325600_1541576thrust24THRUST_300001_SM_1000_NS12placeholders2_7E[1];
.global .align 1 .b8 _ZN41_INTERNAL_742c4102_4_k_cu_e8325600_1541576thrust24THRUST_300001_SM_1000_NS12placeholders2_8E[1];
.global .align 1 .b8 _ZN41_INTERNAL_742c4102_4_k_cu_e8325600_1541576thrust24THRUST_300001_SM_1000_NS12placeholders2_9E[1];
.global .align 1 .b8 _ZN41_INTERNAL_742c4102_4_k_cu_e8325600_1541576thrust24THRUST_300001_SM_1000_NS12placeholders3_10E[1];

.visible .entry _ZN3cub18CUB_300001_SM_10006detail11EmptyKernelIvEEvv()
{


	ret;

}


// ===== COMPILED SASS (sm_100) =====

	.target	sm_100

	.elftype	@"ET_EXEC"


//--------------------- .note.nv.tkinfo           --------------------------
	.section	.note.nv.tkinfo,"",@"SHT_NOTE"
	.sectionflags	@"SHF_NOTE_NV_TKINFO"
	.tkinfo
        /*0018*/ 	.word	0x00000002
        /*0030*/ 	.string	""
        /*0030*/ 	.string	"ptxas"
        /*0030*/ 	.string	"Cuda compilation tools, release 13.0, V13.0.88"
        /*0030*/ 	.string	"Build cuda_13.0.r13.0/compiler.36424714_0"
        /*0030*/ 	.string	"-arch sm_100 -m 64 "



//--------------------- .note.nv.cuinfo           --------------------------
	.section	.note.nv.cuinfo,"",@"SHT_NOTE"
	.sectionflags	@"SHF_NOTE_NV_CUINFO"
        /*0018*/ 	.short	0x0002
        /*001a*/ 	.short	0x0064
        /*001c*/ 	.short	0x0082
	.zero		2


//--------------------- .nv.info                  --------------------------
	.section	.nv.info,"",@"SHT_CUDA_INFO"
	.align	4


	//----- nvinfo : EIATTR_REGCOUNT
	.align		4
        /*0000*/ 	.byte	0x04, 0x2f
        /*0002*/ 	.short	(.L_41 - .L_40)
	.align		4
.L_40:
        /*0004*/ 	.word	index@(_ZN3cub18CUB_300001_SM_10006detail11EmptyKernelIvEEvv)
        /*0008*/ 	.word	0x00000004


	//----- nvinfo : EIATTR_FRAME_SIZE
	.align		4
.L_41:
        /*000c*/ 	.byte	0x04, 0x11
        /*000e*/ 	.short	(.L_43 - .L_42)
	.align		4
.L_42:
        /*0010*/ 	.word	index@(_ZN3cub18CUB_300001_SM_10006detail11EmptyKernelIvEEvv)
        /*0014*/ 	.word	0x00000000


	//----- nvinfo : EIATTR_MIN_STACK_SIZE
	.align		4
.L_43:
        /*0018*/ 	.byte	0x04, 0x12
        /*001a*/ 	.short	(.L_45 - .L_44)
	.align		4
.L_44:
        /*001c*/ 	.word	index@(_ZN3cub18CUB_300001_SM_10006detail11EmptyKernelIvEEvv)
        /*0020*/ 	.word	0x00000000
.L_45:


//--------------------- .nv.compat                --------------------------
	.section	.nv.compat,"",@"SHT_CUDA_COMPAT_INFO"
	.align	4
        /*0000*/ 	.byte	0x02, 0x09, 0x00, 0x00, 0x02, 0x02, 0x01, 0x00, 0x02, 0x05, 0x05, 0x00, 0x03, 0x07, 0x01, 0x01
        /*0010*/ 	.byte	0x02, 0x03, 0x00, 0x00, 0x02, 0x06, 0x01, 0x00, 0x04, 0x0b, 0x08, 0x00, 0x09, 0x00, 0x00, 0x00
        /*0020*/ 	.byte	0x00, 0x00, 0x00, 0x00


//--------------------- .nv.info._ZN3cub18CUB_300001_SM_10006detail11EmptyKernelIvEEvv --------------------------
	.section	.nv.info._ZN3cub18CUB_300001_SM_10006detail11EmptyKernelIvEEvv,"",@"SHT_CUDA_INFO"
	.sectionflags	@""
	.align	4


	//----- nvinfo : EIATTR_CUDA_API_VERSION
	.align		4
        /*0000*/ 	.byte	0x04, 0x37
        /*0002*/ 	.short	(.L_47 - .L_46)
.L_46:
        /*0004*/ 	.word	0x00000082


	//----- nvinfo : EIATTR_SPARSE_MMA_MASK
	.align		4
.L_47:
        /*0008*/ 	.byte	0x03, 0x50
        /*000a*/ 	.short	0x0000


	//----- nvinfo : EIATTR_MAXREG_COUNT
	.align		4
        /*000c*/ 	.byte	0x03, 0x1b
        /*000e*/ 	.short	0x00ff


	//----- nvinfo : EIATTR_MERCURY_ISA_VERSION
	.align		4
        /*0010*/ 	.byte	0x03, 0x5f
        /*0012*/ 	.short	0x0101


	//----- nvinfo : EIATTR_VRC_CTA_INIT_COUNT
	.align		4
        /*0014*/ 	.byte	0x02, 0x4a
	.zero		1
	.zero		1


	//----- nvinfo : EIATTR_EXIT_INSTR_OFFSETS
	.align		4
        /*0018*/ 	.byte	0x04, 0x1c
        /*001a*/ 	.short	(.L_49 - .L_48)


	//   ....[0]....
.L_48:
        /*001c*/ 	.word	0x00000010


	//----- nvinfo : EIATTR_SW_WAR
	.align		4
.L_49:
        /*0020*/ 	.byte	0x04, 0x36
        /*0022*/ 	.short	(.L_51 - .L_50)
.L_50:
        /*0024*/ 	.word	0x00000008
.L_51:


//--------------------- .nv.callgraph             --------------------------
	.section	.nv.callgraph,"",@"SHT_CUDA_CALLGRAPH"
	.align	4
	.sectionentsize	8
	.align		4
        /*0000*/ 	.word	0x00000000
	.align		4
        /*0004*/ 	.word	0xffffffff
	.align		4
        /*0008*/ 	.word	0x00000000
	.align		4
        /*000c*/ 	.word	0xfffffffe
	.align		4
        /*0010*/ 	.word	0x00000000
	.align		4
        /*0014*/ 	.word	0xfffffffd
	.align		4
        /*0018*/ 	.word	0x00000000
	.align		4
        /*001c*/ 	.word	0xfffffffc


//--------------------- .nv.constant4             --------------------------
	.section	.nv.constant4,"a",@progbits
	.align	8
	.align		8
.nv.constant4:
        /*0000*/ 	.dword	_ZN41_INTERNAL_742c4102_4_k_cu_e8325600_1545544cuda3std3__45__cpo5beginE
	.align		8
        /*0008*/ 	.dword	_ZN41_INTERNAL_742c4102_4_k_cu_e8325600_1545544cuda3std3__45__cpo3endE
	.align		8
        /*0010*/ 	.dword	_ZN41_INTERNAL_742c4102_4_k_cu_e8325600_1545544cuda3std3__45__cpo6cbeginE
	.align		8
        /*0018*/ 	.dword	_ZN41_INTERNAL_742c4102_4_k_cu_e8325600_1545544cuda3std3__45__cpo4cendE
	.align		8
        /*0020*/ 	.dword	_ZN41_INTERNAL_742c4102_4_k_cu_e8325600_1545544cuda3std3__45__cpo6rbeginE
	.align		8
        /*0028*/ 	.dword	_ZN41_INTERNAL_742c4102_4_k_cu_e8325600_1545544cuda3std3__45__cpo4rendE
	.align		8
        /*0030*/ 	.dword	_ZN41_INTERNAL_742c4102_4_k_cu_e8325600_1545544cuda3std3__45__cpo7crbeginE
	.align		8
        /*0038*/ 	.dword	_ZN41_INTERNAL_742c4102_4_k_cu_e8325600_1545544cuda3std3__45__cpo5crendE
	.align		8
        /*0040*/ 	.dword	_ZN41_INTERNAL_742c4102_4_k_cu_e8325600_1545544cuda3std3__443_GLOBAL__N__742c4102_4_k_cu_e8325600_1545546ignoreE
	.align		8
        /*0048*/ 	.dword	_ZN41_INTERNAL_742c4102_4_k_cu_e8325600_1545544cuda3std3__419piecewise_constructE
	.align		8
        /*0050*/ 	.dword	_ZN41_INTERNAL_742c4102_4_k_cu_e8325600_1545544cuda3std3__48in_placeE
	.align		8
        /*0058*/ 	.dword	_ZN41_INTERNAL_742c4102_4_k_cu_e8325600_1545544cuda3std3__420unreachable_sentinelE
	.align		8
        /*0060*/ 	.dword	_ZN41_INTERNAL_742c4102_4_k_cu_e8325600_1545544cuda3std3__47nulloptE
	.align		8
        /*0068*/ 	.dword	_ZN41_INTERNAL_742c4102_4_k_cu_e8325600_1545544cuda3std3__48unexpectE
	.align		8
        /*0070*/ 	.dword	_ZN41_INTERNAL_742c4102_4_k_cu_e8325600_1545544cuda3std6ranges3__45__cpo4swapE
	.align		8
        /*0078*/ 	.dword	_ZN41_INTERNAL_742c4102_4_k_cu_e8325600_1545544cuda3std6ranges3__45__cpo9iter_moveE
	.align		8
        /*0080*/ 	.dword	_ZN41_INTERNAL_742c4102_4_k_cu_e8325600_1545544cuda3std6ranges3__45__cpo5beginE
	.align		8
        /*0088*/ 	.dword	_ZN41_INTERNAL_742c4102_4_k_cu_e8325600_1545544cuda3std6ranges3__45__cpo3endE
	.align		8
        /*0090*/ 	.dword	_ZN41_INTERNAL_742c4102_4_k_cu_e8325600_1545544cuda3std6ranges3__45__cpo6cbeginE
	.align		8
        /*0098*/ 	.dword	_ZN41_INTERNAL_742c4102_4_k_cu_e8325600_1545544cuda3std6ranges3__45__cpo4cendE
	.align		8
        /*00a0*/ 	.dword	_ZN41_INTERNAL_742c4102_4_k_cu_e8325600_1545544cuda3std6ranges3__45__cpo7advanceE
	.align		8
        /*00a8*/ 	.dword	_ZN41_INTERNAL_742c4102_4_k_cu_e8325600_1545544cuda3std6ranges3__45__cpo9iter_swapE
	.align		8
        /*00b0*/ 	.dword	_ZN41_INTERNAL_742c4102_4_k_cu_e8325600_1545544cuda3std6ranges3__45__cpo4nextE
	.align		8
        /*00b8*/ 	.dword	_ZN41_INTERNAL_742c4102_4_k_cu_e8325600_1545544cuda3std6ranges3__45__cpo4prevE
	.align		8
        /*00c0*/ 	.dword	_ZN41_INTERNAL_742c4102_4_k_cu_e8325600_1545544cuda3std6ranges3__45__cpo4dataE
	.align		8
        /*00c8*/ 	.dword	_ZN41_INTERNAL_742c4102_4_k_cu_e8325600_1545544cuda3std6ranges3__45__cpo5cdataE
	.align		8
        /*00d0*/ 	.dword	_ZN41_INTERNAL_742c4102_4_k_cu_e8325600_1545544cuda3std6ranges3__45__cpo4sizeE
	.align		8
        /*00d8*/ 	.dword	_ZN41_INTERNAL_742c4102_4_k_cu_e8325600_1545544cuda3std6ranges3__45__cpo5ssizeE
	.align		8
        /*00e0*/ 	.dword	_ZN41_INTERNAL_742c4102_4_k_cu_e8325600_1545544cuda3std6ranges3__45__cpo8distanceE
	.align		8
        /*00e8*/ 	.dword	_ZN41_INTERNAL_742c4102_4_k_cu_e8325600_1545546thrust24THRUST_300001_SM_1000_NS6system6detail10sequential3seqE
	.align		8
        /*00f0*/ 	.dword	_ZN41_INTERNAL_742c4102_4_k_cu_e8325600_1545546thrust24THRUST_300001_SM_1000_NS12placeholders2_1E
	.align		8
        /*00f8*/ 	.dword	_ZN41_INTERNAL_742c4102_4_k_cu_e8325600_1545546thrust24THRUST_300001_SM_1000_NS12placeholders2_2E
	.align		8
        /*0100*/ 	.dword	_ZN41_INTERNAL_742c4102_4_k_cu_e8325600_1545546thrust24THRUST_300001_SM_1000_NS12placeholders2_3E
	.align		8
        /*0108*/ 	.dword	_ZN41_INTERNAL_742c4102_4_k_cu_e8325600_1545546thrust24THRUST_300001_SM_1000_NS12placeholders2_4E
	.align		8
        /*0110*/ 	.dword	_ZN41_INTERNAL_742c4102_4_k_cu_e8325600_1545546thrust24THRUST_300001_SM_1000_NS12placeholders2_5E
	.align		8
        /*0118*/ 	.dword	_ZN41_INTERNAL_742c4102_4_k_cu_e8325600_1545546thrust24THRUST_300001_SM_1000_NS12placeholders2_6E
	.align		8
        /*0120*/ 	.dword	_ZN41_INTERNAL_742c4102_4_k_cu_e8325600_1545546thrust24THRUST_300001_SM_1000_NS12placeholders2_7E
	.align		8
        /*0128*/ 	.dword	_ZN41_INTERNAL_742c4102_4_k_cu_e8325600_1545546thrust24THRUST_300001_SM_1000_NS12placeholders2_8E
	.align		8
        /*0130*/ 	.dword	_ZN41_INTERNAL_742c4102_4_k_cu_e8325600_1545546thrust24THRUST_300001_SM_1000_NS12placeholders2_9E
	.align		8
        /*0138*/ 	.dword	_ZN41_INTERNAL_742c4102_4_k_cu_e8325600_1545546thrust24THRUST_300001_SM_1000_NS12placeholders3_10E


//--------------------- .text._ZN3cub18CUB_300001_SM_10006detail11EmptyKernelIvEEvv --------------------------
	.section	.text._ZN3cub18CUB_300001_SM_10006detail11EmptyKernelIvEEvv,"ax",@progbits
	.align	128
        .global         _ZN3cub18CUB_300001_SM_10006detail11EmptyKernelIvEEvv
        .type           _ZN3cub18CUB_300001_SM_10006detail11EmptyKernelIvEEvv,@function
        .size           _ZN3cub18CUB_300001_SM_10006detail11EmptyKernelIvEEvv,(.L_x_1 - _ZN3cub18CUB_300001_SM_10006detail11EmptyKernelIvEEvv)
        .other          _ZN3cub18CUB_300001_SM_10006detail11EmptyKernelIvEEvv,@"STO_CUDA_ENTRY STV_DEFAULT"
_ZN3cub18CUB_300001_SM_10006detail11EmptyKernelIvEEvv:
.text._ZN3cub18CUB_300001_SM_10006detail11EmptyKernelIvEEvv:
[----:B------:R-:W-:Y:S01]  /*0000*/  LDC R1, c[0x0][0x37c] ;  /* 0x0000df00ff017b82 */ /* 0x000fe20000000800 */
[----:B------:R-:W-:Y:S05]  /*0010*/  EXIT ;  /* 0x000000000000794d */ /* 0x000fea0003800000 */
.L_x_0:
[----:B------:R-:W-:-:S00]  /*0020*/  BRA `(.L_x_0) ;  /* 0xfffffffc00fc7947 */ /* 0x000fc0000383ffff */
[----:B------:R-:W-:-:S00]  /*0030*/  NOP ;  /* 0x0000000000007918 */ /* 0x000fc00000000000 */
        /* <DEDUP_REMOVED lines=12> */
.L_x_1:


//--------------------- .nv.shared.reserved.0     --------------------------
	.section	.nv.shared.reserved.0,"aw",@nobits
	.weak		__nv_reservedSMEM_offset_0_alias
	.size		__nv_reservedSMEM_offset_0_alias, 0, 64
	.other		__nv_reservedSMEM_offset_0_alias,@"STO_CUDA_RESERVED_SHARED STV_DEFAULT"
__nv_reservedSMEM_offset_0_alias:
	.zero		0
	.zero		64


//--------------------- .nv.global                --------------------------
	.section	.nv.global,"aw",@nobits
.nv.global:
	.type		_ZN41_INTERNAL_742c4102_4_k_cu_e8325600_1545546thrust24THRUST_300001_SM_1000_NS12placeholders2_5E,@object
	.size		_ZN41_INTERNAL_742c4102_4_k_cu_e8325600_1545546thrust24THRUST_300001_SM_1000_NS12placeholders2_5E,(_ZN41_INTERNAL_742c4102_4_k_cu_e8325600_1545544cuda3std3__45__cpo6cbeginE - _ZN41_INTERNAL_742c4102_4_k_cu_e8325600_1545546thrust24THRUST_300001_SM_1000_NS12placeholders2_5E)
_ZN41_INTERNAL_742c4102_4_k_cu_e8325600_1545546thrust24THRUST_300001_SM_1000_NS12placeholders2_5E:
	.zero		1
	.type		_ZN41_INTERNAL_742c4102_4_k_cu_e8325600_1545544cuda3std3__45__cpo6cbeginE,@object
	.size		_ZN41_INTERNAL_742c4102_4_k_cu_e8325600_1545544cuda3std3__45__cpo6cbeginE,(_ZN41_INTERNAL_742c4102_4_k_cu_e8325600_1545544cuda3std6ranges3__45__cpo6cbeginE - _ZN41_INTERNAL_742c4102_4_k_cu_e8325600_1545544cuda3std3__45__cpo6cbeginE)
_ZN41_INTERNAL_742c4102_4_k_cu_e8325600_1545544cuda3std3__45__cpo6cbeginE:
	.zero		1
	.type		_ZN41_INTERNAL_742c4102_4_k_cu_e8325600_1545544cuda3std6ranges3__45__cpo6cbeginE,@object
	.size		_ZN41_INTERNAL_742c4102_4_k_cu_e8325600_1545544cuda3std6ranges3__45__cpo6cbeginE,(_ZN41_INTERNAL_742c4102_4_k_cu_e8325600_1545544cuda3std3__48in_placeE - _ZN41_INTERNAL_742c4102_4_k_cu_e8325600_1545544cuda3std6ranges3__45__cpo6cbeginE)
_ZN41_INTERNAL_742c4102_4_k_cu_e8325600_1545544cuda3std6ranges3__45__cpo6cbeginE:
	.zero		1
	.type		_ZN41_INTERNAL_742c4102_4_k_cu_e8325600_1545544cuda3std3__48in_placeE,@object
	.size		_ZN41_INTERNAL_742c4102_4_k_cu_e8325600_1545544cuda3std3__48in_placeE,(_ZN41_INTERNAL_742c4102_4_k_cu_e8325600_1545544cuda3std6ranges3__45__cpo4sizeE - _ZN41_INTERNAL_742c4102_4_k_cu_e8325600_1545544cuda3std3__48in_placeE)
_ZN41_INTERNAL_742c4102_4_k_cu_e8325600_1545544cuda3std3__48in_placeE:
	.zero		1
	.type		_ZN41_INTERNAL_742c4102_4_k_cu_e8325600_1545544cuda3std6ranges3__45__cpo4sizeE,@object
	.size		_ZN41_INTERNAL_742c4102_4_k_cu_e8325600_1545544cuda3std6ranges3__45__cpo4sizeE,(_ZN41_INTERNAL_742c4102_4_k_cu_e8325600_1545546thrust24THRUST_300001_SM_1000_NS12placeholders2_9E - _ZN41_INTERNAL_742c4102_4_k_cu_e8325600_1545544cuda3std6ranges3__45__cpo4sizeE)
_ZN41_INTERNAL_742c4102_4_k_cu_e8325600_1545544cuda3std6ranges3__45__cpo4sizeE:
	.zero		1
	.type		_ZN41_INTERNAL_742c4102_4_k_cu_e8325600_1545546thrust24THRUST_300001_SM_1000_NS12placeholders2_9E,@object
	.size		_ZN41_INTERNAL_742c4102_4_k_cu_e8325600_1545546thrust24THRUST_300001_SM_1000_NS12placeholders2_9E,(_ZN41_INTERNAL_742c4102_4_k_cu_e8325600_1545544cuda3std3__45__cpo7crbeginE - _ZN41_INTERNAL_742c4102_4_k_cu_e8325600_1545546thrust24THRUST_300001_SM_1000_NS12placeholders2_9E)
_ZN41_INTERNAL_742c4102_4_k_cu_e8325600_1545546thrust24THRUST_300001_SM_1000_NS12placeholders2_9E:
	.zero		1
	.type		_ZN41_INTERNAL_742c4102_4_k_cu_e8325600_1545544cuda3std3__45__cpo7crbeginE,@object
	.size		_ZN41_INTERNAL_742c4102_4_k_cu_e8325600_1545544cuda3std3__45__cpo7crbeginE,(_ZN41_INTERNAL_742c4102_4_k_cu_e8325600_1545544cuda3std6ranges3__45__cpo4nextE - _ZN41_INTERNAL_742c4102_4_k_cu_e8325600_1545544cuda3std3__45__cpo7crbeginE)
_ZN41_INTERNAL_742c4102_4_k_cu_e8325600_1545544cuda3std3__45__cpo7crbeginE:
	.zero		1
	.type		_ZN41_INTERNAL_742c4102_4_k_cu_e8325600_1545544cuda3std6ranges3__45__cpo4nextE,@object
	.size		_ZN41_INTERNAL_742c4102_4_k_cu_e8325600_1545544cuda3std6ranges3__45__cpo4nextE,(_ZN41_INTERNAL_742c4102_4_k_cu_e8325600_1545544cuda3std6ranges3__45__cpo4swapE - _ZN41_INTERNAL_742c4102_4_k_cu_e8325600_1545544cuda3std6ranges3__45__cpo4nextE)
_ZN41_INTERNAL_742c4102_4_k_cu_e8325600_1545544cuda3std6ranges3__45__cpo4nextE:
	.zero		1
	.type		_ZN41_INTERNAL_742c4102_4_k_cu_e8325600_1545544cuda3std6ranges3__45__cpo4swapE,@object
	.size		_ZN41_INTERNAL_742c4102_4_k_cu_e8325600_1545544cuda3std6ranges3__45__cpo4swapE,(_ZN41_INTERNAL_742c4102_4_k_cu_e8325600_1545546thrust24THRUST_300001_SM_1000_NS12placeholders2_1E - _ZN41_INTERNAL_742c4102_4_k_cu_e8325600_1545544cuda3std6ranges3__45__cpo4swapE)
_ZN41_INTERNAL_742c4102_4_k_cu_e8325600_1545544cuda3std6ranges3__45__cpo4swapE:
	.zero		1
	.type		_ZN41_INTERNAL_742c4102_4_k_cu_e8325600_1545546thrust24THRUST_300001_SM_1000_NS12placeholders2_1E,@object
	.size		_ZN41_INTERNAL_742c4102_4_k_cu_e8325600_1545546thrust24THRUST_300001_SM_1000_NS12placeholders2_1E,(_ZN41_INTERNAL_742c4102_4_k_cu_e8325600_1545546thrust24THRUST_300001_SM_1000_NS12placeholders2_3E - _ZN41_INTERNAL_742c4102_4_k_cu_e8325600_1545546thrust24THRUST_300001_SM_1000_NS12placeholders2_1E)
_ZN41_INTERNAL_742c4102_4_k_cu_e8325600_1545546thrust24THRUST_300001_SM_1000_NS12placeholders2_1E:
	.zero		1
	.type		_ZN41_INTERNAL_742c4102_4_k_cu_e8325600_1545546thrust24THRUST_300001_SM_1000_NS12placeholders2_3E,@object
	.size		_ZN41_INTERNAL_742c4102_4_k_cu_e8325600_1545546thrust24THRUST_300001_SM_1000_NS12placeholders2_3E,(_ZN41_INTERNAL_742c4102_4_k_cu_e8325600_1545544cuda3std3__45__cpo5beginE - _ZN41_INTERNAL_742c4102_4_k_cu_e8325600_1545546thrust24THRUST_300001_SM_1000_NS12placeholders2_3E)
_ZN41_INTERNAL_742c4102_4_k_cu_e8325600_1545546thrust24THRUST_300001_SM_1000_NS12placeholders2_3E:
	.zero		1
	.type		_ZN41_INTERNAL_742c4102_4_k_cu_e8325600_1545544cuda3std3__45__cpo5beginE,@object
	.size		_ZN41_INTERNAL_742c4102_4_k_cu_e8325600_1545544cuda3std3__45__cpo5beginE,(_ZN41_INTERNAL_742c4102_4_k_cu_e8325600_1545544cuda3std6ranges3__45__cpo5beginE - _ZN41_INTERNAL_742c4102_4_k_cu_e8325600_1545544cuda3std3__45__cpo5beginE)
_ZN41_INTERNAL_742c4102_4_k_cu_e8325600_1545544cuda3std3__45__cpo5beginE:
	.zero		1
	.type		_ZN41_INTERNAL_742c4102_4_k_cu_e8325600_1545544cuda3std6ranges3__45__cpo5beginE,@object
	.size		_ZN41_INTERNAL_742c4102_4_k_cu_e8325600_1545544cuda3std6ranges3__45__cpo5beginE,(_ZN41_INTERNAL_742c4102_4_k_cu_e8325600_1545544cuda3std3__443_GLOBAL__N__742c4102_4_k_cu_e8325600_1545546ignoreE - _ZN41_INTERNAL_742c4102_4_k_cu_e8325600_1545544cuda3std6ranges3__45__cpo5beginE)
_ZN41_INTERNAL_742c4102_4_k_cu_e8325600_1545544cuda3std6ranges3__45__cpo5beginE:
	.zero		1
	.type		_ZN41_INTERNAL_742c4102_4_k_cu_e8325600_1545544cuda3std3__443_GLOBAL__N__742c4102_4_k_cu_e8325600_1545546ignoreE,@object
	.size		_ZN41_INTERNAL_742c4102_4_k_cu_e8325600_1545544cuda3std3__443_GLOBAL__N__742c4102_4_k_cu_e8325600_1545546ignoreE,(_ZN41_INTERNAL_742c4102_4_k_cu_e8325600_1545544cuda3std6ranges3__45__cpo4dataE - _ZN41_INTERNAL_742c4102_4_k_cu_e8325600_1545544cuda3std3__443_GLOBAL__N__742c4102_4_k_cu_e8325600_1545546ignoreE)
_ZN41_INTERNAL_742c4102_4_k_cu_e8325600_1545544cuda3std3__443_GLOBAL__N__742c4102_4_k_cu_e8325600_1545546ignoreE:
	.zero		1
	.type		_ZN41_INTERNAL_742c4102_4_k_cu_e8325600_1545544cuda3std6ranges3__45__cpo4dataE,@object
	.size		_ZN41_INTERNAL_742c4102_4_k_cu_e8325600_1545544cuda3std6ranges3__45__cpo4dataE,(_ZN41_INTERNAL_742c4102_4_k_cu_e8325600_1545546thrust24THRUST_300001_SM_1000_NS12placeholders2_7E - _ZN41_INTERNAL_742c4102_4_k_cu_e8325600_1545544cuda3std6ranges3__45__cpo4dataE)
_ZN41_INTERNAL_742c4102_4_k_cu_e8325600_1545544cuda3std6ranges3__45__cpo4dataE:
	.zero		1
	.type		_ZN41_INTERNAL_742c4102_4_k_cu_e8325600_1545546thrust24THRUST_300001_SM_1000_NS12placeholders2_7E,@object
	.size		_ZN41_INTERNAL_742c4102_4_k_cu_e8325600_1545546thrust24THRUST_300001_SM_1000_NS12placeholders2_7E,(_ZN41_INTERNAL_742c4102_4_k_cu_e8325600_1545544cuda3std3__45__cpo6rbeginE - _ZN41_INTERNAL_742c4102_4_k_cu_e8325600_1545546thrust24THRUST_300001_SM_1000_NS12placeholders2_7E)
_ZN41_INTERNAL_742c4102_4_k_cu_e8325600_1545546thrust24THRUST_300001_SM_1000_NS12placeholders2_7E:
	.zero		1
	.type		_ZN41_INTERNAL_742c4102_4_k_cu_e8325600_1545544cuda3std3__45__cpo6rbeginE,@object
	.size		_ZN41_INTERNAL_742c4102_4_k_cu_e8325600_1545544cuda3std3__45__cpo6rbeginE,(_ZN41_INTERNAL_742c4102_4_k_cu_e8325600_1545544cuda3std6ranges3__45__cpo7advanceE - _ZN41_INTERNAL_742c4102_4_k_cu_e8325600_1545544cuda3std3__45__cpo6rbeginE)
_ZN41_INTERNAL_742c4102_4_k_cu_e8325600_1545544cuda3std3__45__cpo6rbeginE:
	.zero		1
	.type		_ZN41_INTERNAL_742c4102_4_k_cu_e8325600_1545544cuda3std6ranges3__45__cpo7advanceE,@object
	.size		_ZN41_INTERNAL_742c4102_4_k_cu_e8325600_1545544cuda3std6ranges3__45__cpo7advanceE,(_ZN41_INTERNAL_742c4102_4_k_cu_e8325600_1545544cuda3std3__47nulloptE - _ZN41_INTERNAL_742c4102_4_k_cu_e8325600_1545544cuda3std6ranges3__45__cpo7advanceE)
_ZN41_INTERNAL_742c4102_4_k_cu_e8325600_1545544cuda3std6ranges3__45__cpo7advanceE:
	.zero		1
	.type		_ZN41_INTERNAL_742c4102_4_k_cu_e8325600_1545544cuda3std3__47nulloptE,@object
	.size		_ZN41_INTERNAL_742c4102_4_k_cu_e8325600_1545544cuda3std3__47nulloptE,(_ZN41_INTERNAL_742c4102_4_k_cu_e8325600_1545544cuda3std6ranges3__45__cpo8distanceE - _ZN41_INTERNAL_742c4102_4_k_cu_e8325600_1545544cuda3std3__47nulloptE)
_ZN41_INTERNAL_742c4102_4_k_cu_e8325600_1545544cuda3std3__47nulloptE:
	.zero		1
	.type		_ZN41_INTERNAL_742c4102_4_k_cu_e8325600_1545544cuda3std6ranges3__45__cpo8distanceE,@object
	.size		_ZN41_INTERNAL_742c4102_4_k_cu_e8325600_1545544cuda3std6ranges3__45__cpo8distanceE,(_ZN41_INTERNAL_742c4102_4_k_cu_e8325600_1545546thrust24THRUST_300001_SM_1000_NS12placeholders2_6E - _ZN41_INTERNAL_742c4102_4_k_cu_e8325600_1545544cuda3std6ranges3__45__cpo8distanceE)
_ZN41_INTERNAL_742c4102_4_k_cu_e8325600_1545544cuda3std6ranges3__45__cpo8distanceE:
	.zero		1
	.type		_ZN41_INTERNAL_742c4102_4_k_cu_e8325600_1545546thrust24THRUST_300001_SM_1000_NS12placeholders2_6E,@object
	.size		_ZN41_INTERNAL_742c4102_4_k_cu_e8325600_1545546thrust24THRUST_300001_SM_1000_NS12placeholders2_6E,(_ZN41_INTERNAL_742c4102_4_k_cu_e8325600_1545544cuda3std3__45__cpo4cendE - _ZN41_INTERNAL_742c4102_4_k_cu_e8325600_1545546thrust24THRUST_300001_SM_1000_NS12placeholders2_6E)
_ZN41_INTERNAL_742c4102_4_k_cu_e8325600_1545546thrust24THRUST_300001_SM_1000_NS12placeholders2_6E:
	.zero		1
	.type		_ZN41_INTERNAL_742c4102_4_k_cu_e8325600_1545544cuda3std3__45__cpo4cendE,@object
	.size		_ZN41_INTERNAL_742c4102_4_k_cu_e8325600_1545544cuda3std3__45__cpo4cendE,(_ZN41_INTERNAL_742c4102_4_k_cu_e8325600_1545544cuda3std6ranges3__45__cpo4cendE - _ZN41_INTERNAL_742c4102_4_k_cu_e8325600_1545544cuda3std3__45__cpo4cendE)
_ZN41_INTERNAL_742c4102_4_k_cu_e8325600_1545544cuda3std3__45__cpo4cendE:
	.zero		1
	.type		_ZN41_INTERNAL_742c4102_4_k_cu_e8325600_1545544cuda3std6ranges3__45__cpo4cendE,@object
	.size		_ZN41_INTERNAL_742c4102_4_k_cu_e8325600_1545544cuda3std6ranges3__45__cpo4cendE,(_ZN41_INTERNAL_742c4102_4_k_cu_e8325600_1545544cuda3std3__420unreachable_sentinelE - _ZN41_INTERNAL_742c4102_4_k_cu_e8325600_1545544cuda3std6ranges3__45__cpo4cendE)
_ZN41_INTERNAL_742c4102_4_k_cu_e8325600_1545544cuda3std6ranges3__45__cpo4cendE:
	.zero		1
	.type		_ZN41_INTERNAL_742c4102_4_k_cu_e8325600_1545544cuda3std3__420unreachable_sentinelE,@object
	.size		_ZN41_INTERNAL_742c4102_4_k_cu_e8325600_1545544cuda3std3__420unreachable_sentinelE,(_ZN41_INTERNAL_742c4102_4_k_cu_e8325600_1545544cuda3std6ranges3__45__cpo5ssizeE - _ZN41_INTERNAL_742c4102_4_k_cu_e8325600_1545544cuda3std3__420unreachable_sentinelE)
_ZN41_INTERNAL_742c4102_4_k_cu_e8325600_1545544cuda3std3__420unreachable_sentinelE:
	.zero		1
	.type		_ZN41_INTERNAL_742c4102_4_k_cu_e8325600_1545544cuda3std6ranges3__45__cpo5ssizeE,@object
	.size		_ZN41_INTERNAL_742c4102_4_k_cu_e8325600_1545544cuda3std6ranges3__45__cpo5ssizeE,(_ZN41_INTERNAL_742c4102_4_k_cu_e8325600_1545546thrust24THRUST_300001_SM_1000_NS12placeholders3_10E - _ZN41_INTERNAL_742c4102_4_k_cu_e8325600_1545544cuda3std6ranges3__45__cpo5ssizeE)
_ZN41_INTERNAL_742c4102_4_k_cu_e8325600_1545544cuda3std6ranges3__45__cpo5ssizeE:
	.zero		1
	.type		_ZN41_INTERNAL_742c4102_4_k_cu_e8325600_1545546thrust24THRUST_300001_SM_1000_NS12placeholders3_10E,@object
	.size		_ZN41_INTERNAL_742c4102_4_k_cu_e8325600_1545546thrust24THRUST_300001_SM_1000_NS12placeholders3_10E,(_ZN41_INTERNAL_742c4102_4_k_cu_e8325600_1545544cuda3std3__45__cpo5crendE - _ZN41_INTERNAL_742c4102_4_k_cu_e8325600_1545546thrust24THRUST_300001_SM_1000_NS12placeholders3_10E)
_ZN41_INTERNAL_742c4102_4_k_cu_e8325600_1545546thrust24THRUST_300001_SM_1000_NS12placeholders3_10E:
	.zero		1
	.type		_ZN41_INTERNAL_742c4102_4_k_cu_e8325600_1545544cuda3std3__45__cpo5crendE,@object
	.size		_ZN41_INTERNAL_742c4102_4_k_cu_e8325600_1545544cuda3std3__45__cpo5crendE,(_ZN41_INTERNAL_742c4102_4_k_cu_e8325600_1545544cuda3std6ranges3__45__cpo4prevE - _ZN41_INTERNAL_742c4102_4_k_cu_e8325600_1545544cuda3std3__45__cpo5crendE)
_ZN41_INTERNAL_742c4102_4_k_cu_e8325600_1545544cuda3std3__45__cpo5crendE:
	.zero		1
	.type		_ZN41_INTERNAL_742c4102_4_k_cu_e8325600_1545544cuda3std6ranges3__45__cpo4prevE,@object
	.size		_ZN41_INTERNAL_742c4102_4_k_cu_e8325600_1545544cuda3std6ranges3__45__cpo4prevE,(_ZN41_INTERNAL_742c4102_4_k_cu_e8325600_1545544cuda3std6ranges3__45__cpo9iter_moveE - _ZN41_INTERNAL_742c4102_4_k_cu_e8325600_1545544cuda3std6ranges3__45__cpo4prevE)
_ZN41_INTERNAL_742c4102_4_k_cu_e8325600_1545544cuda3std6ranges3__45__cpo4prevE:
	.zero		1
	.type		_ZN41_INTERNAL_742c4102_4_k_cu_e8325600_1545544cuda3std6ranges3__45__cpo9iter_moveE,@object
	.size		_ZN41_INTERNAL_742c4102_4_k_cu_e8325600_1545544cuda3std6ranges3__45__cpo9iter_moveE,(_ZN41_INTERNAL_742c4102_4_k_cu_e8325600_1545546thrust24THRUST_300001_SM_1000_NS12placeholders2_2E - _ZN41_INTERNAL_742c4102_4_k_cu_e8325600_1545544cuda3std6ranges3__45__cpo9iter_moveE)
_ZN41_INTERNAL_742c4102_4_k_cu_e8325600_1545544cuda3std6ranges3__45__cpo9iter_moveE:
	.zero		1
	.type		_ZN41_INTERNAL_742c4102_4_k_cu_e8325600_1545546thrust24THRUST_300001_SM_1000_NS12placeholders2_2E,@object
	.size		_ZN41_INTERNAL_742c4102_4_k_cu_e8325600_1545546thrust24THRUST_300001_SM_1000_NS12placeholders2_2E,(_ZN41_INTERNAL_742c4102_4_k_cu_e8325600_1545546thrust24THRUST_300001_SM_1000_NS12placeholders2_4E - _ZN41_INTERNAL_742c4102_4_k_cu_e8325600_1545546thrust24THRUST_300001_SM_1000_NS12placeholders2_2E)
_ZN41_INTERNAL_742c4102_4_k_cu_e8325600_1545546thrust24THRUST_300001_SM_1000_NS12placeholders2_2E:
	.zero		1
	.type		_ZN41_INTERNAL_742c4102_4_k_cu_e8325600_1545546thrust24THRUST_300001_SM_1000_NS12placeholders2_4E,@object
	.size		_ZN41_INTERNAL_742c4102_4_k_cu_e8325600_1545546thrust24THRUST_300001_SM_1000_NS12placeholders2_4E,(_ZN41_INTERNAL_742c4102_4_k_cu_e8325600_1545544cuda3std3__45__cpo3endE - _ZN41_INTERNAL_742c4102_4_k_cu_e8325600_1545546thrust24THRUST_300001_SM_1000_NS12placeholders2_4E)
_ZN41_INTERNAL_742c4102_4_k_cu_e8325600_1545546thrust24THRUST_300001_SM_1000_NS12placeholders2_4E:
	.zero		1
	.type		_ZN41_INTERNAL_742c4102_4_k_cu_e8325600_1545544cuda3std3__45__cpo3endE,@object
	.size		_ZN41_INTERNAL_742c4102_4_k_cu_e8325600_1545544cuda3std3__45__cpo3endE,(_ZN41_INTERNAL_742c4102_4_k_cu_e8325600_1545544cuda3std6ranges3__45__cpo3endE - _ZN41_INTERNAL_742c4102_4_k_cu_e8325600_1545544cuda3std3__45__cpo3endE)
_ZN41_INTERNAL_742c4102_4_k_cu_e8325600_1545544cuda3std3__45__cpo3endE:
	.zero		1
	.type		_ZN41_INTERNAL_742c4102_4_k_cu_e8325600_1545544cuda3std6ranges3__45__cpo3endE,@object
	.size		_ZN41_INTERNAL_742c4102_4_k_cu_e8325600_1545544cuda3std6ranges3__45__cpo3endE,(_ZN41_INTERNAL_742c4102_4_k_cu_e8325600_1545544cuda3std3__419piecewise_constructE - _ZN41_INTERNAL_742c4102_4_k_cu_e8325600_1545544cuda3std6ranges3__45__cpo3endE)
_ZN41_INTERNAL_742c4102_4_k_cu_e8325600_1545544cuda3std6ranges3__45__cpo3endE:
	.zero		1
	.type		_ZN41_INTERNAL_742c4102_4_k_cu_e8325600_1545544cuda3std3__419piecewise_constructE,@object
	.size		_ZN41_INTERNAL_742c4102_4_k_cu_e8325600_1545544cuda3std3__419piecewise_constructE,(_ZN41_INTERNAL_742c4102_4_k_cu_e8325600_1545544cuda3std6ranges3__45__cpo5cdataE - _ZN41_INTERNAL_742c4102_4_k_cu_e8325600_1545544cuda3std3__419piecewise_constructE)
_ZN41_INTERNAL_742c4102_4_k_cu_e8325600_1545544cuda3std3__419piecewise_constructE:
	.zero		1
	.type		_ZN41_INTERNAL_742c4102_4_k_cu_e8325600_1545544cuda3std6ranges3__45__cpo5cdataE,@object
	.size		_ZN41_INTERNAL_742c4102_4_k_cu_e8325600_1545544cuda3std6ranges3__45__cpo5cdataE,(_ZN41_INTERNAL_742c4102_4_k_cu_e8325600_1545546thrust24THRUST_300001_SM_1000_NS12placeholders2_8E - _ZN41_INTERNAL_742c4102_4_k_cu_e8325600_1545544cuda3std6ranges3__45__cpo5cdataE)
_ZN41_INTERNAL_742c4102_4_k_cu_e8325600_1545544cuda3std6ranges3__45__cpo5cdataE:
	.zero		1
	.type		_ZN41_INTERNAL_742c4102_4_k_cu_e8325600_1545546thrust24THRUST_300001_SM_1000_NS12placeholders2_8E,@object
	.size		_ZN41_INTERNAL_742c4102_4_k_cu_e8325600_1545546thrust24THRUST_300001_SM_1000_NS12placeholders2_8E,(_ZN41_INTERNAL_742c4102_4_k_cu_e8325600_1545544cuda3std3__45__cpo4rendE - _ZN41_INTERNAL_742c4102_4_k_cu_e8325600_1545546thrust24THRUST_300001_SM_1000_NS12placeholders2_8E)
_ZN41_INTERNAL_742c4102_4_k_cu_e8325600_1545546thrust24THRUST_300001_SM_1000_NS12placeholders2_8E:
	.zero		1
	.type		_ZN41_INTERNAL_742c4102_4_k_cu_e8325600_1545544cuda3std3__45__cpo4rendE,@object
	.size		_ZN41_INTERNAL_742c4102_4_k_cu_e8325600_1545544cuda3std3__45__cpo4rendE,(_ZN41_INTERNAL_742c4102_4_k_cu_e8325600_1545544cuda3std6ranges3__45__cpo9iter_swapE - _ZN41_INTERNAL_742c4102_4_k_cu_e8325600_1545544cuda3std3__45__cpo4rendE)
_ZN41_INTERNAL_742c4102_4_k_cu_e8325600_1545544cuda3std3__45__cpo4rendE:
	.zero		1
	.type		_ZN41_INTERNAL_742c4102_4_k_cu_e8325600_1545544cuda3std6ranges3__45__cpo9iter_swapE,@object
	.size		_ZN41_INTERNAL_742c4102_4_k_cu_e8325600_1545544cuda3std6ranges3__45__cpo9iter_swapE,(_ZN41_INTERNAL_742c4102_4_k_cu_e8325600_1545544cuda3std3__48unexpectE - _ZN41_INTERNAL_742c4102_4_k_cu_e8325600_1545544cuda3std6ranges3__45__cpo9iter_swapE)
_ZN41_INTERNAL_742c4102_4_k_cu_e8325600_1545544cuda3std6ranges3__45__cpo9iter_swapE:
	.zero		1
	.type		_ZN41_INTERNAL_742c4102_4_k_cu_e8325600_1545544cuda3std3__48unexpectE,@object
	.size		_ZN41_INTERNAL_742c4102_4_k_cu_e8325600_1545544cuda3std3__48unexpectE,(_ZN41_INTERNAL_742c4102_4_k_cu_e8325600_1545546thrust24THRUST_300001_SM_1000_NS6system6detail10sequential3seqE - _ZN41_INTERNAL_742c4102_4_k_cu_e8325600_1545544cuda3std3__48unexpectE)
_ZN41_INTERNAL_742c4102_4_k_cu_e8325600_1545544cuda3std3__48unexpectE:
	.zero		1
	.type		_ZN41_INTERNAL_742c4102_4_k_cu_e8325600_1545546thrust24THRUST_300001_SM_1000_NS6system6detail10sequential3seqE,@object
	.size		_ZN41_INTERNAL_742c4102_4_k_cu_e8325600_1545546thrust24THRUST_300001_SM_1000_NS6system6detail10sequential3seqE,(.L_29 - _ZN41_INTERNAL_742c4102_4_k_cu_e8325600_1545546thrust24THRUST_300001_SM_1000_NS6system6detail10sequential3seqE)
_ZN41_INTERNAL_742c4102_4_k_cu_e8325600_1545546thrust24THRUST_300001_SM_1000_NS6system6detail10sequential3seqE:
	.zero		1
.L_29:


//--------------------- .nv.constant0._ZN3cub18CUB_300001_SM_10006detail11EmptyKernelIvEEvv --------------------------
	.section	.nv.constant0._ZN3cub18CUB_300001_SM_10006detail11EmptyKernelIvEEvv,"a",@progbits
	.sectionflags	@""
	.align	4
.nv.constant0._ZN3cub18CUB_300001_SM_10006detail11EmptyKernelIvEEvv:
	.zero		896


//--------------------- SYMBOLS --------------------------

	.type		.nv.reservedSmem.offset0,@object
	.size		.nv.reservedSmem.offset0,0x4
